//
// Generated by NVIDIA NVVM Compiler
//
// Compiler Build ID: CL-36424714
// Cuda compilation tools, release 13.0, V13.0.88
// Based on NVVM 20.0.0
//

.version 9.0
.target sm_100
.address_size 64

	// .globl	_Z33hashBasedButterflyCounting_CPUGPUPiPxS_xxiiPyS_ii
.global .align 1 .b8 _ZN34_INTERNAL_0e32b0be_4_k_cu_22d15ad94cuda3std3__45__cpo5beginE[1];
.global .align 1 .b8 _ZN34_INTERNAL_0e32b0be_4_k_cu_22d15ad94cuda3std3__45__cpo3endE[1];
.global .align 1 .b8 _ZN34_INTERNAL_0e32b0be_4_k_cu_22d15ad94cuda3std3__45__cpo6cbeginE[1];
.global .align 1 .b8 _ZN34_INTERNAL_0e32b0be_4_k_cu_22d15ad94cuda3std3__45__cpo4cendE[1];
.global .align 1 .b8 _ZN34_INTERNAL_0e32b0be_4_k_cu_22d15ad94cuda3std3__45__cpo6rbeginE[1];
.global .align 1 .b8 _ZN34_INTERNAL_0e32b0be_4_k_cu_22d15ad94cuda3std3__45__cpo4rendE[1];
.global .align 1 .b8 _ZN34_INTERNAL_0e32b0be_4_k_cu_22d15ad94cuda3std3__45__cpo7crbeginE[1];
.global .align 1 .b8 _ZN34_INTERNAL_0e32b0be_4_k_cu_22d15ad94cuda3std3__45__cpo5crendE[1];
.global .align 1 .b8 _ZN34_INTERNAL_0e32b0be_4_k_cu_22d15ad94cuda3std3__436_GLOBAL__N__0e32b0be_4_k_cu_22d15ad96ignoreE[1];
.global .align 1 .b8 _ZN34_INTERNAL_0e32b0be_4_k_cu_22d15ad94cuda3std3__419piecewise_constructE[1];
.global .align 1 .b8 _ZN34_INTERNAL_0e32b0be_4_k_cu_22d15ad94cuda3std3__48in_placeE[1];
.global .align 1 .b8 _ZN34_INTERNAL_0e32b0be_4_k_cu_22d15ad94cuda3std3__420unreachable_sentinelE[1];
.global .align 1 .b8 _ZN34_INTERNAL_0e32b0be_4_k_cu_22d15ad94cuda3std3__47nulloptE[1];
.global .align 1 .b8 _ZN34_INTERNAL_0e32b0be_4_k_cu_22d15ad94cuda3std3__48unexpectE[1];
.global .align 1 .b8 _ZN34_INTERNAL_0e32b0be_4_k_cu_22d15ad94cuda3std6ranges3__45__cpo4swapE[1];
.global .align 1 .b8 _ZN34_INTERNAL_0e32b0be_4_k_cu_22d15ad94cuda3std6ranges3__45__cpo9iter_moveE[1];
.global .align 1 .b8 _ZN34_INTERNAL_0e32b0be_4_k_cu_22d15ad94cuda3std6ranges3__45__cpo5beginE[1];
.global .align 1 .b8 _ZN34_INTERNAL_0e32b0be_4_k_cu_22d15ad94cuda3std6ranges3__45__cpo3endE[1];
.global .align 1 .b8 _ZN34_INTERNAL_0e32b0be_4_k_cu_22d15ad94cuda3std6ranges3__45__cpo6cbeginE[1];
.global .align 1 .b8 _ZN34_INTERNAL_0e32b0be_4_k_cu_22d15ad94cuda3std6ranges3__45__cpo4cendE[1];
.global .align 1 .b8 _ZN34_INTERNAL_0e32b0be_4_k_cu_22d15ad94cuda3std6ranges3__45__cpo7advanceE[1];
.global .align 1 .b8 _ZN34_INTERNAL_0e32b0be_4_k_cu_22d15ad94cuda3std6ranges3__45__cpo9iter_swapE[1];
.global .align 1 .b8 _ZN34_INTERNAL_0e32b0be_4_k_cu_22d15ad94cuda3std6ranges3__45__cpo4nextE[1];
.global .align 1 .b8 _ZN34_INTERNAL_0e32b0be_4_k_cu_22d15ad94cuda3std6ranges3__45__cpo4prevE[1];
.global .align 1 .b8 _ZN34_INTERNAL_0e32b0be_4_k_cu_22d15ad94cuda3std6ranges3__45__cpo4dataE[1];
.global .align 1 .b8 _ZN34_INTERNAL_0e32b0be_4_k_cu_22d15ad94cuda3std6ranges3__45__cpo5cdataE[1];
.global .align 1 .b8 _ZN34_INTERNAL_0e32b0be_4_k_cu_22d15ad94cuda3std6ranges3__45__cpo4sizeE[1];
.global .align 1 .b8 _ZN34_INTERNAL_0e32b0be_4_k_cu_22d15ad94cuda3std6ranges3__45__cpo5ssizeE[1];
.global .align 1 .b8 _ZN34_INTERNAL_0e32b0be_4_k_cu_22d15ad94cuda3std6ranges3__45__cpo8distanceE[1];
.global .align 1 .b8 _ZN34_INTERNAL_0e32b0be_4_k_cu_22d15ad96thrust24THRUST_300001_SM_1000_NS6system6detail10sequential3seqE[1];
.global .align 1 .b8 _ZN34_INTERNAL_0e32b0be_4_k_cu_22d15ad96thrust24THRUST_300001_SM_1000_NS12placeholders2_1E[1];
.global .align 1 .b8 _ZN34_INTERNAL_0e32b0be_4_k_cu_22d15ad96thrust24THRUST_300001_SM_1000_NS12placeholders2_2E[1];
.global .align 1 .b8 _ZN34_INTERNAL_0e32b0be_4_k_cu_22d15ad96thrust24THRUST_300001_SM_1000_NS12placeholders2_3E[1];
.global .align 1 .b8 _ZN34_INTERNAL_0e32b0be_4_k_cu_22d15ad96thrust24THRUST_300001_SM_1000_NS12placeholders2_4E[1];
.global .align 1 .b8 _ZN34_INTERNAL_0e32b0be_4_k_cu_22d15ad96thrust24THRUST_300001_SM_1000_NS12placeholders2_5E[1];
.global .align 1 .b8 _ZN34_INTERNAL_0e32b0be_4_k_cu_22d15ad96thrust24THRUST_300001_SM_1000_NS12placeholders2_6E[1];
.global .align 1 .b8 _ZN34_INTERNAL_0e32b0be_4_k_cu_22d15ad96thrust24THRUST_300001_SM_1000_NS12placeholders2_7E[1];
.global .align 1 .b8 _ZN34_INTERNAL_0e32b0be_4_k_cu_22d15ad96thrust24THRUST_300001_SM_1000_NS12placeholders2_8E[1];
.global .align 1 .b8 _ZN34_INTERNAL_0e32b0be_4_k_cu_22d15ad96thrust24THRUST_300001_SM_1000_NS12placeholders2_9E[1];
.global .align 1 .b8 _ZN34_INTERNAL_0e32b0be_4_k_cu_22d15ad96thrust24THRUST_300001_SM_1000_NS12placeholders3_10E[1];

.visible .entry _Z33hashBasedButterflyCounting_CPUGPUPiPxS_xxiiPyS_ii(
	.param .u64 .ptr .align 1 _Z33hashBasedButterflyCounting_CPUGPUPiPxS_xxiiPyS_ii_param_0,
	.param .u64 .ptr .align 1 _Z33hashBasedButterflyCounting_CPUGPUPiPxS_xxiiPyS_ii_param_1,
	.param .u64 .ptr .align 1 _Z33hashBasedButterflyCounting_CPUGPUPiPxS_xxiiPyS_ii_param_2,
	.param .u64 _Z33hashBasedButterflyCounting_CPUGPUPiPxS_xxiiPyS_ii_param_3,
	.param .u64 _Z33hashBasedButterflyCounting_CPUGPUPiPxS_xxiiPyS_ii_param_4,
	.param .u32 _Z33hashBasedButterflyCounting_CPUGPUPiPxS_xxiiPyS_ii_param_5,
	.param .u32 _Z33hashBasedButterflyCounting_CPUGPUPiPxS_xxiiPyS_ii_param_6,
	.param .u64 .ptr .align 1 _Z33hashBasedButterflyCounting_CPUGPUPiPxS_xxiiPyS_ii_param_7,
	.param .u64 .ptr .align 1 _Z33hashBasedButterflyCounting_CPUGPUPiPxS_xxiiPyS_ii_param_8,
	.param .u32 _Z33hashBasedButterflyCounting_CPUGPUPiPxS_xxiiPyS_ii_param_9,
	.param .u32 _Z33hashBasedButterflyCounting_CPUGPUPiPxS_xxiiPyS_ii_param_10
)
{


	ret;

}
	// .globl	_ZN3cub18CUB_300001_SM_10006detail11EmptyKernelIvEEvv
.visible .entry _ZN3cub18CUB_300001_SM_10006detail11EmptyKernelIvEEvv()
{


	ret;

}


// ===== COMPILED SASS (sm_100) =====

	.target	sm_100

	.elftype	@"ET_EXEC"


//--------------------- .note.nv.tkinfo           --------------------------
	.section	.note.nv.tkinfo,"",@"SHT_NOTE"
	.sectionflags	@"SHF_NOTE_NV_TKINFO"
	.tkinfo
        /*0018*/ 	.word	0x00000002
        /*0030*/ 	.string	""
        /*0030*/ 	.string	"ptxas"
        /*0030*/ 	.string	"Cuda compilation tools, release 13.0, V13.0.88"
        /*0030*/ 	.string	"Build cuda_13.0.r13.0/compiler.36424714_0"
        /*0030*/ 	.string	"-arch sm_100 -m 64 "



//--------------------- .note.nv.cuinfo           --------------------------
	.section	.note.nv.cuinfo,"",@"SHT_NOTE"
	.sectionflags	@"SHF_NOTE_NV_CUINFO"
        /*0018*/ 	.short	0x0002
        /*001a*/ 	.short	0x0064
        /*001c*/ 	.short	0x0082
	.zero		2


//--------------------- .nv.info                  --------------------------
	.section	.nv.info,"",@"SHT_CUDA_INFO"
	.align	4


	//----- nvinfo : EIATTR_REGCOUNT
	.align		4
        /*0000*/ 	.byte	0x04, 0x2f
        /*0002*/ 	.short	(.L_41 - .L_40)
	.align		4
.L_40:
        /*0004*/ 	.word	index@(_Z33hashBasedButterflyCounting_CPUGPUPiPxS_xxiiPyS_ii)
        /*0008*/ 	.word	0x00000004


	//----- nvinfo : EIATTR_FRAME_SIZE
	.align		4
.L_41:
        /*000c*/ 	.byte	0x04, 0x11
        /*000e*/ 	.short	(.L_43 - .L_42)
	.align		4
.L_42:
        /*0010*/ 	.word	index@(_Z33hashBasedButterflyCounting_CPUGPUPiPxS_xxiiPyS_ii)
        /*0014*/ 	.word	0x00000000


	//----- nvinfo : EIATTR_REGCOUNT
	.align		4
.L_43:
        /*0018*/ 	.byte	0x04, 0x2f
        /*001a*/ 	.short	(.L_45 - .L_44)
	.align		4
.L_44:
        /*001c*/ 	.word	index@(_ZN3cub18CUB_300001_SM_10006detail11EmptyKernelIvEEvv)
        /*0020*/ 	.word	0x00000004


	//----- nvinfo : EIATTR_FRAME_SIZE
	.align		4
.L_45:
        /*0024*/ 	.byte	0x04, 0x11
        /*0026*/ 	.short	(.L_47 - .L_46)
	.align		4
.L_46:
        /*0028*/ 	.word	index@(_ZN3cub18CUB_300001_SM_10006detail11EmptyKernelIvEEvv)
        /*002c*/ 	.word	0x00000000


	//----- nvinfo : EIATTR_MIN_STACK_SIZE
	.align		4
.L_47:
        /*0030*/ 	.byte	0x04, 0x12
        /*0032*/ 	.short	(.L_49 - .L_48)
	.align		4
.L_48:
        /*0034*/ 	.word	index@(_ZN3cub18CUB_300001_SM_10006detail11EmptyKernelIvEEvv)
        /*0038*/ 	.word	0x00000000


	//----- nvinfo : EIATTR_MIN_STACK_SIZE
	.align		4
.L_49:
        /*003c*/ 	.byte	0x04, 0x12
        /*003e*/ 	.short	(.L_51 - .L_50)
	.align		4
.L_50:
        /*0040*/ 	.word	index@(_Z33hashBasedButterflyCounting_CPUGPUPiPxS_xxiiPyS_ii)
        /*0044*/ 	.word	0x00000000
.L_51:


//--------------------- .nv.compat                --------------------------
	.section	.nv.compat,"",@"SHT_CUDA_COMPAT_INFO"
	.align	4
        /*0000*/ 	.byte	0x02, 0x09, 0x00, 0x00, 0x02, 0x02, 0x01, 0x00, 0x02, 0x05, 0x05, 0x00, 0x03, 0x07, 0x01, 0x01
        /*0010*/ 	.byte	0x02, 0x03, 0x00, 0x00, 0x02, 0x06, 0x01, 0x00, 0x04, 0x0b, 0x08, 0x00, 0x09, 0x00, 0x00, 0x00
        /*0020*/ 	.byte	0x00, 0x00, 0x00, 0x00


//--------------------- .nv.info._ZN3cub18CUB_300001_SM_10006detail11EmptyKernelIvEEvv --------------------------
	.section	.nv.info._ZN3cub18CUB_300001_SM_10006detail11EmptyKernelIvEEvv,"",@"SHT_CUDA_INFO"
	.sectionflags	@""
	.align	4


	//----- nvinfo : EIATTR_CUDA_API_VERSION
	.align		4
        /*0000*/ 	.byte	0x04, 0x37
        /*0002*/ 	.short	(.L_53 - .L_52)
.L_52:
        /*0004*/ 	.word	0x00000082


	//----- nvinfo : EIATTR_SPARSE_MMA_MASK
	.align		4
.L_53:
        /*0008*/ 	.byte	0x03, 0x50
        /*000a*/ 	.short	0x0000


	//----- nvinfo : EIATTR_MAXREG_COUNT
	.align		4
        /*000c*/ 	.byte	0x03, 0x1b
        /*000e*/ 	.short	0x00ff


	//----- nvinfo : EIATTR_MERCURY_ISA_VERSION
	.align		4
        /*0010*/ 	.byte	0x03, 0x5f
        /*0012*/ 	.short	0x0101


	//----- nvinfo : EIATTR_VRC_CTA_INIT_COUNT
	.align		4
        /*0014*/ 	.byte	0x02, 0x4a
	.zero		1
	.zero		1


	//----- nvinfo : EIATTR_EXIT_INSTR_OFFSETS
	.align		4
        /*0018*/ 	.byte	0x04, 0x1c
        /*001a*/ 	.short	(.L_55 - .L_54)


	//   ....[0]....
.L_54:
        /*001c*/ 	.word	0x00000010


	//----- nvinfo : EIATTR_SW_WAR
	.align		4
.L_55:
        /*0020*/ 	.byte	0x04, 0x36
        /*0022*/ 	.short	(.L_57 - .L_56)
.L_56:
        /*0024*/ 	.word	0x00000008
.L_57:


//--------------------- .nv.info._Z33hashBasedButterflyCounting_CPUGPUPiPxS_xxiiPyS_ii --------------------------
	.section	.nv.info._Z33hashBasedButterflyCounting_CPUGPUPiPxS_xxiiPyS_ii,"",@"SHT_CUDA_INFO"
	.sectionflags	@""
	.align	4


	//----- nvinfo : EIATTR_CUDA_API_VERSION
	.align		4
        /*0000*/ 	.byte	0x04, 0x37
        /*0002*/ 	.short	(.L_59 - .L_58)
.L_58:
        /*0004*/ 	.word	0x00000082


	//----- nvinfo : EIATTR_KPARAM_INFO
	.align		4
.L_59:
        /*0008*/ 	.byte	0x04, 0x17
        /*000a*/ 	.short	(.L_61 - .L_60)
.L_60:
        /*000c*/ 	.word	0x00000000
        /*0010*/ 	.short	0x000a
        /*0012*/ 	.short	0x0044
        /*0014*/ 	.byte	0x00, 0xf0, 0x11, 0x00


	//----- nvinfo : EIATTR_KPARAM_INFO
	.align		4
.L_61:
        /*0018*/ 	.byte	0x04, 0x17
        /*001a*/ 	.short	(.L_63 - .L_62)
.L_62:
        /*001c*/ 	.word	0x00000000
        /*0020*/ 	.short	0x0009
        /*0022*/ 	.short	0x0040
        /*0024*/ 	.byte	0x00, 0xf0, 0x11, 0x00


	//----- nvinfo : EIATTR_KPARAM_INFO
	.align		4
.L_63:
        /*0028*/ 	.byte	0x04, 0x17
        /*002a*/ 	.short	(.L_65 - .L_64)
.L_64:
        /*002c*/ 	.word	0x00000000
        /*0030*/ 	.short	0x0008
        /*0032*/ 	.short	0x0038
        /*0034*/ 	.byte	0x00, 0xf5, 0x21, 0x00


	//----- nvinfo : EIATTR_KPARAM_INFO
	.align		4
.L_65:
        /*0038*/ 	.byte	0x04, 0x17
        /*003a*/ 	.short	(.L_67 - .L_66)
.L_66:
        /*003c*/ 	.word	0x00000000
        /*0040*/ 	.short	0x0007
        /*0042*/ 	.short	0x0030
        /*0044*/ 	.byte	0x00, 0xf5, 0x21, 0x00


	//----- nvinfo : EIATTR_KPARAM_INFO
	.align		4
.L_67:
        /*0048*/ 	.byte	0x04, 0x17
        /*004a*/ 	.short	(.L_69 - .L_68)
.L_68:
        /*004c*/ 	.word	0x00000000
        /*0050*/ 	.short	0x0006
        /*0052*/ 	.short	0x002c
        /*0054*/ 	.byte	0x00, 0xf0, 0x11, 0x00


	//----- nvinfo : EIATTR_KPARAM_INFO
	.align		4
.L_69:
        /*0058*/ 	.byte	0x04, 0x17
        /*005a*/ 	.short	(.L_71 - .L_70)
.L_70:
        /*005c*/ 	.word	0x00000000
        /*0060*/ 	.short	0x0005
        /*0062*/ 	.short	0x0028
        /*0064*/ 	.byte	0x00, 0xf0, 0x11, 0x00


	//----- nvinfo : EIATTR_KPARAM_INFO
	.align		4
.L_71:
        /*0068*/ 	.byte	0x04, 0x17
        /*006a*/ 	.short	(.L_73 - .L_72)
.L_72:
        /*006c*/ 	.word	0x00000000
        /*0070*/ 	.short	0x0004
        /*0072*/ 	.short	0x0020
        /*0074*/ 	.byte	0x00, 0xf0, 0x21, 0x00


	//----- nvinfo : EIATTR_KPARAM_INFO
	.align		4
.L_73:
        /*0078*/ 	.byte	0x04, 0x17
        /*007a*/ 	.short	(.L_75 - .L_74)
.L_74:
        /*007c*/ 	.word	0x00000000
        /*0080*/ 	.short	0x0003
        /*0082*/ 	.short	0x0018
        /*0084*/ 	.byte	0x00, 0xf0, 0x21, 0x00


	//----- nvinfo : EIATTR_KPARAM_INFO
	.align		4
.L_75:
        /*0088*/ 	.byte	0x04, 0x17
        /*008a*/ 	.short	(.L_77 - .L_76)
.L_76:
        /*008c*/ 	.word	0x00000000
        /*0090*/ 	.short	0x0002
        /*0092*/ 	.short	0x0010
        /*0094*/ 	.byte	0x00, 0xf5, 0x21, 0x00


	//----- nvinfo : EIATTR_KPARAM_INFO
	.align		4
.L_77:
        /*0098*/ 	.byte	0x04, 0x17
        /*009a*/ 	.short	(.L_79 - .L_78)
.L_78:
        /*009c*/ 	.word	0x00000000
        /*00a0*/ 	.short	0x0001
        /*00a2*/ 	.short	0x0008
        /*00a4*/ 	.byte	0x00, 0xf5, 0x21, 0x00


	//----- nvinfo : EIATTR_KPARAM_INFO
	.align		4
.L_79:
        /*00a8*/ 	.byte	0x04, 0x17
        /*00aa*/ 	.short	(.L_81 - .L_80)
.L_80:
        /*00ac*/ 	.word	0x00000000
        /*00b0*/ 	.short	0x0000
        /*00b2*/ 	.short	0x0000
        /*00b4*/ 	.byte	0x00, 0xf5, 0x21, 0x00


	//----- nvinfo : EIATTR_SPARSE_MMA_MASK
	.align		4
.L_81:
        /*00b8*/ 	.byte	0x03, 0x50
        /*00ba*/ 	.short	0x0000


	//----- nvinfo : EIATTR_MAXREG_COUNT
	.align		4
        /*00bc*/ 	.byte	0x03, 0x1b
        /*00be*/ 	.short	0x00ff


	//----- nvinfo : EIATTR_MERCURY_ISA_VERSION
	.align		4
        /*00c0*/ 	.byte	0x03, 0x5f
        /*00c2*/ 	.short	0x0101


	//----- nvinfo : EIATTR_VRC_CTA_INIT_COUNT
	.align		4
        /*00c4*/ 	.byte	0x02, 0x4a
	.zero		1
	.zero		1


	//----- nvinfo : EIATTR_EXIT_INSTR_OFFSETS
	.align		4
        /*00c8*/ 	.byte	0x04, 0x1c
        /*00ca*/ 	.short	(.L_83 - .L_82)


	//   ....[0]....
.L_82:
        /*00cc*/ 	.word	0x00000010


	//----- nvinfo : EIATTR_CBANK_PARAM_SIZE
	.align		4
.L_83:
        /*00d0*/ 	.byte	0x03, 0x19
        /*00d2*/ 	.short	0x0048


	//----- nvinfo : EIATTR_PARAM_CBANK
	.align		4
        /*00d4*/ 	.byte	0x04, 0x0a
        /*00d6*/ 	.short	(.L_85 - .L_84)
	.align		4
.L_84:
        /*00d8*/ 	.word	index@(.nv.constant0._Z33hashBasedButterflyCounting_CPUGPUPiPxS_xxiiPyS_ii)
        /*00dc*/ 	.short	0x0380
        /*00de*/ 	.short	0x0048


	//----- nvinfo : EIATTR_SW_WAR
	.align		4
.L_85:
        /*00e0*/ 	.byte	0x04, 0x36
        /*00e2*/ 	.short	(.L_87 - .L_86)
.L_86:
        /*00e4*/ 	.word	0x00000008
.L_87:


//--------------------- .nv.callgraph             --------------------------
	.section	.nv.callgraph,"",@"SHT_CUDA_CALLGRAPH"
	.align	4
	.sectionentsize	8
	.align		4
        /*0000*/ 	.word	0x00000000
	.align		4
        /*0004*/ 	.word	0xffffffff
	.align		4
        /*0008*/ 	.word	0x00000000
	.align		4
        /*000c*/ 	.word	0xfffffffe
	.align		4
        /*0010*/ 	.word	0x00000000
	.align		4
        /*0014*/ 	.word	0xfffffffd
	.align		4
        /*0018*/ 	.word	0x00000000
	.align		4
        /*001c*/ 	.word	0xfffffffc


//--------------------- .nv.constant4             --------------------------
	.section	.nv.constant4,"a",@progbits
	.align	8
	.align		8
.nv.constant4:
        /*0000*/ 	.dword	_ZN34_INTERNAL_0e32b0be_4_k_cu_22d15ad94cuda3std3__45__cpo5beginE
	.align		8
        /*0008*/ 	.dword	_ZN34_INTERNAL_0e32b0be_4_k_cu_22d15ad94cuda3std3__45__cpo3endE
	.align		8
        /*0010*/ 	.dword	_ZN34_INTERNAL_0e32b0be_4_k_cu_22d15ad94cuda3std3__45__cpo6cbeginE
	.align		8
        /*0018*/ 	.dword	_ZN34_INTERNAL_0e32b0be_4_k_cu_22d15ad94cuda3std3__45__cpo4cendE
	.align		8
        /*0020*/ 	.dword	_ZN34_INTERNAL_0e32b0be_4_k_cu_22d15ad94cuda3std3__45__cpo6rbeginE
	.align		8
        /*0028*/ 	.dword	_ZN34_INTERNAL_0e32b0be_4_k_cu_22d15ad94cuda3std3__45__cpo4rendE
	.align		8
        /*0030*/ 	.dword	_ZN34_INTERNAL_0e32b0be_4_k_cu_22d15ad94cuda3std3__45__cpo7crbeginE
	.align		8
        /*0038*/ 	.dword	_ZN34_INTERNAL_0e32b0be_4_k_cu_22d15ad94cuda3std3__45__cpo5crendE
	.align		8
        /*0040*/ 	.dword	_ZN34_INTERNAL_0e32b0be_4_k_cu_22d15ad94cuda3std3__436_GLOBAL__N__0e32b0be_4_k_cu_22d15ad96ignoreE
	.align		8
        /*0048*/ 	.dword	_ZN34_INTERNAL_0e32b0be_4_k_cu_22d15ad94cuda3std3__419piecewise_constructE
	.align		8
        /*0050*/ 	.dword	_ZN34_INTERNAL_0e32b0be_4_k_cu_22d15ad94cuda3std3__48in_placeE
	.align		8
        /*0058*/ 	.dword	_ZN34_INTERNAL_0e32b0be_4_k_cu_22d15ad94cuda3std3__420unreachable_sentinelE
	.align		8
        /*0060*/ 	.dword	_ZN34_INTERNAL_0e32b0be_4_k_cu_22d15ad94cuda3std3__47nulloptE
	.align		8
        /*0068*/ 	.dword	_ZN34_INTERNAL_0e32b0be_4_k_cu_22d15ad94cuda3std3__48unexpectE
	.align		8
        /*0070*/ 	.dword	_ZN34_INTERNAL_0e32b0be_4_k_cu_22d15ad94cuda3std6ranges3__45__cpo4swapE
	.align		8
        /*0078*/ 	.dword	_ZN34_INTERNAL_0e32b0be_4_k_cu_22d15ad94cuda3std6ranges3__45__cpo9iter_moveE
	.align		8
        /*0080*/ 	.dword	_ZN34_INTERNAL_0e32b0be_4_k_cu_22d15ad94cuda3std6ranges3__45__cpo5beginE
	.align		8
        /*0088*/ 	.dword	_ZN34_INTERNAL_0e32b0be_4_k_cu_22d15ad94cuda3std6ranges3__45__cpo3endE
	.align		8
        /*0090*/ 	.dword	_ZN34_INTERNAL_0e32b0be_4_k_cu_22d15ad94cuda3std6ranges3__45__cpo6cbeginE
	.align		8
        /*0098*/ 	.dword	_ZN34_INTERNAL_0e32b0be_4_k_cu_22d15ad94cuda3std6ranges3__45__cpo4cendE
	.align		8
        /*00a0*/ 	.dword	_ZN34_INTERNAL_0e32b0be_4_k_cu_22d15ad94cuda3std6ranges3__45__cpo7advanceE
	.align		8
        /*00a8*/ 	.dword	_ZN34_INTERNAL_0e32b0be_4_k_cu_22d15ad94cuda3std6ranges3__45__cpo9iter_swapE
	.align		8
        /*00b0*/ 	.dword	_ZN34_INTERNAL_0e32b0be_4_k_cu_22d15ad94cuda3std6ranges3__45__cpo4nextE
	.align		8
        /*00b8*/ 	.dword	_ZN34_INTERNAL_0e32b0be_4_k_cu_22d15ad94cuda3std6ranges3__45__cpo4prevE
	.align		8
        /*00c0*/ 	.dword	_ZN34_INTERNAL_0e32b0be_4_k_cu_22d15ad94cuda3std6ranges3__45__cpo4dataE
	.align		8
        /*00c8*/ 	.dword	_ZN34_INTERNAL_0e32b0be_4_k_cu_22d15ad94cuda3std6ranges3__45__cpo5cdataE
	.align		8
        /*00d0*/ 	.dword	_ZN34_INTERNAL_0e32b0be_4_k_cu_22d15ad94cuda3std6ranges3__45__cpo4sizeE
	.align		8
        /*00d8*/ 	.dword	_ZN34_INTERNAL_0e32b0be_4_k_cu_22d15ad94cuda3std6ranges3__45__cpo5ssizeE
	.align		8
        /*00e0*/ 	.dword	_ZN34_INTERNAL_0e32b0be_4_k_cu_22d15ad94cuda3std6ranges3__45__cpo8distanceE
	.align		8
        /*00e8*/ 	.dword	_ZN34_INTERNAL_0e32b0be_4_k_cu_22d15ad96thrust24THRUST_300001_SM_1000_NS6system6detail10sequential3seqE
	.align		8
        /*00f0*/ 	.dword	_ZN34_INTERNAL_0e32b0be_4_k_cu_22d15ad96thrust24THRUST_300001_SM_1000_NS12placeholders2_1E
	.align		8
        /*00f8*/ 	.dword	_ZN34_INTERNAL_0e32b0be_4_k_cu_22d15ad96thrust24THRUST_300001_SM_1000_NS12placeholders2_2E
	.align		8
        /*0100*/ 	.dword	_ZN34_INTERNAL_0e32b0be_4_k_cu_22d15ad96thrust24THRUST_300001_SM_1000_NS12placeholders2_3E
	.align		8
        /*0108*/ 	.dword	_ZN34_INTERNAL_0e32b0be_4_k_cu_22d15ad96thrust24THRUST_300001_SM_1000_NS12placeholders2_4E
	.align		8
        /*0110*/ 	.dword	_ZN34_INTERNAL_0e32b0be_4_k_cu_22d15ad96thrust24THRUST_300001_SM_1000_NS12placeholders2_5E
	.align		8
        /*0118*/ 	.dword	_ZN34_INTERNAL_0e32b0be_4_k_cu_22d15ad96thrust24THRUST_300001_SM_1000_NS12placeholders2_6E
	.align		8
        /*0120*/ 	.dword	_ZN34_INTERNAL_0e32b0be_4_k_cu_22d15ad96thrust24THRUST_300001_SM_1000_NS12placeholders2_7E
	.align		8
        /*0128*/ 	.dword	_ZN34_INTERNAL_0e32b0be_4_k_cu_22d15ad96thrust24THRUST_300001_SM_1000_NS12placeholders2_8E
	.align		8
        /*0130*/ 	.dword	_ZN34_INTERNAL_0e32b0be_4_k_cu_22d15ad96thrust24THRUST_300001_SM_1000_NS12placeholders2_9E
	.align		8
        /*0138*/ 	.dword	_ZN34_INTERNAL_0e32b0be_4_k_cu_22d15ad96thrust24THRUST_300001_SM_1000_NS12placeholders3_10E


//--------------------- .text._ZN3cub18CUB_300001_SM_10006detail11EmptyKernelIvEEvv --------------------------
	.section	.text._ZN3cub18CUB_300001_SM_10006detail11EmptyKernelIvEEvv,"ax",@progbits
	.align	128
        .global         _ZN3cub18CUB_300001_SM_10006detail11EmptyKernelIvEEvv
        .type           _ZN3cub18CUB_300001_SM_10006detail11EmptyKernelIvEEvv,@function
        .size           _ZN3cub18CUB_300001_SM_10006detail11EmptyKernelIvEEvv,(.L_x_2 - _ZN3cub18CUB_300001_SM_10006detail11EmptyKernelIvEEvv)
        .other          _ZN3cub18CUB_300001_SM_10006detail11EmptyKernelIvEEvv,@"STO_CUDA_ENTRY STV_DEFAULT"
_ZN3cub18CUB_300001_SM_10006detail11EmptyKernelIvEEvv:
.text._ZN3cub18CUB_300001_SM_10006detail11EmptyKernelIvEEvv:
[----:B------:R-:W-:Y:S01]  /*0000*/  LDC R1, c[0x0][0x37c] ;  /* 0x0000df00ff017b82 */ /* 0x000fe20000000800 */
[----:B------:R-:W-:Y:S05]  /*0010*/  EXIT ;  /* 0x000000000000794d */ /* 0x000fea0003800000 */
.L_x_0:
[----:B------:R-:W-:-:S00]  /*0020*/  BRA `(.L_x_0) ;  /* 0xfffffffc00fc7947 */ /* 0x000fc0000383ffff */
[----:B------:R-:W-:-:S00]  /*0030*/  NOP ;  /* 0x0000000000007918 */ /* 0x000fc00000000000 */
        /* <DEDUP_REMOVED lines=12> */
.L_x_2:


//--------------------- .text._Z33hashBasedButterflyCounting_CPUGPUPiPxS_xxiiPyS_ii --------------------------
	.section	.text._Z33hashBasedButterflyCounting_CPUGPUPiPxS_xxiiPyS_ii,"ax",@progbits
	.align	128
        .global         _Z33hashBasedButterflyCounting_CPUGPUPiPxS_xxiiPyS_ii
        .type           _Z33hashBasedButterflyCounting_CPUGPUPiPxS_xxiiPyS_ii,@function
        .size           _Z33hashBasedButterflyCounting_CPUGPUPiPxS_xxiiPyS_ii,(.L_x_3 - _Z33hashBasedButterflyCounting_CPUGPUPiPxS_xxiiPyS_ii)
        .other          _Z33hashBasedButterflyCounting_CPUGPUPiPxS_xxiiPyS_ii,@"STO_CUDA_ENTRY STV_DEFAULT"
_Z33hashBasedButterflyCounting_CPUGPUPiPxS_xxiiPyS_ii:
.text._Z33hashBasedButterflyCounting_CPUGPUPiPxS_xxiiPyS_ii:
[----:B------:R-:W-:Y:S01]  /*0000*/  LDC R1, c[0x0][0x37c] ;  /* 0x0000df00ff017b82 */ /* 0x000fe20000000800 */
[----:B------:R-:W-:Y:S05]  /*0010*/  EXIT ;  /* 0x000000000000794d */ /* 0x000fea0003800000 */
.L_x_1:
        /* <DEDUP_REMOVED lines=14> */
.L_x_3:


//--------------------- .nv.shared.reserved.0     --------------------------
	.section	.nv.shared.reserved.0,"aw",@nobits
	.weak		__nv_reservedSMEM_offset_0_alias
	.size		__nv_reservedSMEM_offset_0_alias, 0, 64
	.other		__nv_reservedSMEM_offset_0_alias,@"STO_CUDA_RESERVED_SHARED STV_DEFAULT"
__nv_reservedSMEM_offset_0_alias:
	.zero		0
	.zero		64


//--------------------- .nv.global                --------------------------
	.section	.nv.global,"aw",@nobits
.nv.global:
	.type		_ZN34_INTERNAL_0e32b0be_4_k_cu_22d15ad96thrust24THRUST_300001_SM_1000_NS12placeholders2_5E,@object
	.size		_ZN34_INTERNAL_0e32b0be_4_k_cu_22d15ad96thrust24THRUST_300001_SM_1000_NS12placeholders2_5E,(_ZN34_INTERNAL_0e32b0be_4_k_cu_22d15ad94cuda3std3__45__cpo6cbeginE - _ZN34_INTERNAL_0e32b0be_4_k_cu_22d15ad96thrust24THRUST_300001_SM_1000_NS12placeholders2_5E)
_ZN34_INTERNAL_0e32b0be_4_k_cu_22d15ad96thrust24THRUST_300001_SM_1000_NS12placeholders2_5E:
	.zero		1
	.type		_ZN34_INTERNAL_0e32b0be_4_k_cu_22d15ad94cuda3std3__45__cpo6cbeginE,@object
	.size		_ZN34_INTERNAL_0e32b0be_4_k_cu_22d15ad94cuda3std3__45__cpo6cbeginE,(_ZN34_INTERNAL_0e32b0be_4_k_cu_22d15ad94cuda3std6ranges3__45__cpo6cbeginE - _ZN34_INTERNAL_0e32b0be_4_k_cu_22d15ad94cuda3std3__45__cpo6cbeginE)
_ZN34_INTERNAL_0e32b0be_4_k_cu_22d15ad94cuda3std3__45__cpo6cbeginE:
	.zero		1
	.type		_ZN34_INTERNAL_0e32b0be_4_k_cu_22d15ad94cuda3std6ranges3__45__cpo6cbeginE,@object
	.size		_ZN34_INTERNAL_0e32b0be_4_k_cu_22d15ad94cuda3std6ranges3__45__cpo6cbeginE,(_ZN34_INTERNAL_0e32b0be_4_k_cu_22d15ad94cuda3std3__48in_placeE - _ZN34_INTERNAL_0e32b0be_4_k_cu_22d15ad94cuda3std6ranges3__45__cpo6cbeginE)
_ZN34_INTERNAL_0e32b0be_4_k_cu_22d15ad94cuda3std6ranges3__45__cpo6cbeginE:
	.zero		1
	.type		_ZN34_INTERNAL_0e32b0be_4_k_cu_22d15ad94cuda3std3__48in_placeE,@object
	.size		_ZN34_INTERNAL_0e32b0be_4_k_cu_22d15ad94cuda3std3__48in_placeE,(_ZN34_INTERNAL_0e32b0be_4_k_cu_22d15ad94cuda3std6ranges3__45__cpo4sizeE - _ZN34_INTERNAL_0e32b0be_4_k_cu_22d15ad94cuda3std3__48in_placeE)
_ZN34_INTERNAL_0e32b0be_4_k_cu_22d15ad94cuda3std3__48in_placeE:
	.zero		1
	.type		_ZN34_INTERNAL_0e32b0be_4_k_cu_22d15ad94cuda3std6ranges3__45__cpo4sizeE,@object
	.size		_ZN34_INTERNAL_0e32b0be_4_k_cu_22d15ad94cuda3std6ranges3__45__cpo4sizeE,(_ZN34_INTERNAL_0e32b0be_4_k_cu_22d15ad96thrust24THRUST_300001_SM_1000_NS12placeholders2_9E - _ZN34_INTERNAL_0e32b0be_4_k_cu_22d15ad94cuda3std6ranges3__45__cpo4sizeE)
_ZN34_INTERNAL_0e32b0be_4_k_cu_22d15ad94cuda3std6ranges3__45__cpo4sizeE:
	.zero		1
	.type		_ZN34_INTERNAL_0e32b0be_4_k_cu_22d15ad96thrust24THRUST_300001_SM_1000_NS12placeholders2_9E,@object
	.size		_ZN34_INTERNAL_0e32b0be_4_k_cu_22d15ad96thrust24THRUST_300001_SM_1000_NS12placeholders2_9E,(_ZN34_INTERNAL_0e32b0be_4_k_cu_22d15ad94cuda3std3__45__cpo7crbeginE - _ZN34_INTERNAL_0e32b0be_4_k_cu_22d15ad96thrust24THRUST_300001_SM_1000_NS12placeholders2_9E)
_ZN34_INTERNAL_0e32b0be_4_k_cu_22d15ad96thrust24THRUST_300001_SM_1000_NS12placeholders2_9E:
	.zero		1
	.type		_ZN34_INTERNAL_0e32b0be_4_k_cu_22d15ad94cuda3std3__45__cpo7crbeginE,@object
	.size		_ZN34_INTERNAL_0e32b0be_4_k_cu_22d15ad94cuda3std3__45__cpo7crbeginE,(_ZN34_INTERNAL_0e32b0be_4_k_cu_22d15ad94cuda3std6ranges3__45__cpo4nextE - _ZN34_INTERNAL_0e32b0be_4_k_cu_22d15ad94cuda3std3__45__cpo7crbeginE)
_ZN34_INTERNAL_0e32b0be_4_k_cu_22d15ad94cuda3std3__45__cpo7crbeginE:
	.zero		1
	.type		_ZN34_INTERNAL_0e32b0be_4_k_cu_22d15ad94cuda3std6ranges3__45__cpo4nextE,@object
	.size		_ZN34_INTERNAL_0e32b0be_4_k_cu_22d15ad94cuda3std6ranges3__45__cpo4nextE,(_ZN34_INTERNAL_0e32b0be_4_k_cu_22d15ad94cuda3std6ranges3__45__cpo4swapE - _ZN34_INTERNAL_0e32b0be_4_k_cu_22d15ad94cuda3std6ranges3__45__cpo4nextE)
_ZN34_INTERNAL_0e32b0be_4_k_cu_22d15ad94cuda3std6ranges3__45__cpo4nextE:
	.zero		1
	.type		_ZN34_INTERNAL_0e32b0be_4_k_cu_22d15ad94cuda3std6ranges3__45__cpo4swapE,@object
	.size		_ZN34_INTERNAL_0e32b0be_4_k_cu_22d15ad94cuda3std6ranges3__45__cpo4swapE,(_ZN34_INTERNAL_0e32b0be_4_k_cu_22d15ad96thrust24THRUST_300001_SM_1000_NS12placeholders2_1E - _ZN34_INTERNAL_0e32b0be_4_k_cu_22d15ad94cuda3std6ranges3__45__cpo4swapE)
_ZN34_INTERNAL_0e32b0be_4_k_cu_22d15ad94cuda3std6ranges3__45__cpo4swapE:
	.zero		1
	.type		_ZN34_INTERNAL_0e32b0be_4_k_cu_22d15ad96thrust24THRUST_300001_SM_1000_NS12placeholders2_1E,@object
	.size		_ZN34_INTERNAL_0e32b0be_4_k_cu_22d15ad96thrust24THRUST_300001_SM_1000_NS12placeholders2_1E,(_ZN34_INTERNAL_0e32b0be_4_k_cu_22d15ad96thrust24THRUST_300001_SM_1000_NS12placeholders2_3E - _ZN34_INTERNAL_0e32b0be_4_k_cu_22d15ad96thrust24THRUST_300001_SM_1000_NS12placeholders2_1E)
_ZN34_INTERNAL_0e32b0be_4_k_cu_22d15ad96thrust24THRUST_300001_SM_1000_NS12placeholders2_1E:
	.zero		1
	.type		_ZN34_INTERNAL_0e32b0be_4_k_cu_22d15ad96thrust24THRUST_300001_SM_1000_NS12placeholders2_3E,@object
	.size		_ZN34_INTERNAL_0e32b0be_4_k_cu_22d15ad96thrust24THRUST_300001_SM_1000_NS12placeholders2_3E,(_ZN34_INTERNAL_0e32b0be_4_k_cu_22d15ad94cuda3std3__45__cpo5beginE - _ZN34_INTERNAL_0e32b0be_4_k_cu_22d15ad96thrust24THRUST_300001_SM_1000_NS12placeholders2_3E)
_ZN34_INTERNAL_0e32b0be_4_k_cu_22d15ad96thrust24THRUST_300001_SM_1000_NS12placeholders2_3E:
	.zero		1
	.type		_ZN34_INTERNAL_0e32b0be_4_k_cu_22d15ad94cuda3std3__45__cpo5beginE,@object
	.size		_ZN34_INTERNAL_0e32b0be_4_k_cu_22d15ad94cuda3std3__45__cpo5beginE,(_ZN34_INTERNAL_0e32b0be_4_k_cu_22d15ad94cuda3std6ranges3__45__cpo5beginE - _ZN34_INTERNAL_0e32b0be_4_k_cu_22d15ad94cuda3std3__45__cpo5beginE)
_ZN34_INTERNAL_0e32b0be_4_k_cu_22d15ad94cuda3std3__45__cpo5beginE:
	.zero		1
	.type		_ZN34_INTERNAL_0e32b0be_4_k_cu_22d15ad94cuda3std6ranges3__45__cpo5beginE,@object
	.size		_ZN34_INTERNAL_0e32b0be_4_k_cu_22d15ad94cuda3std6ranges3__45__cpo5beginE,(_ZN34_INTERNAL_0e32b0be_4_k_cu_22d15ad94cuda3std3__436_GLOBAL__N__0e32b0be_4_k_cu_22d15ad96ignoreE - _ZN34_INTERNAL_0e32b0be_4_k_cu_22d15ad94cuda3std6ranges3__45__cpo5beginE)
_ZN34_INTERNAL_0e32b0be_4_k_cu_22d15ad94cuda3std6ranges3__45__cpo5beginE:
	.zero		1
	.type		_ZN34_INTERNAL_0e32b0be_4_k_cu_22d15ad94cuda3std3__436_GLOBAL__N__0e32b0be_4_k_cu_22d15ad96ignoreE,@object
	.size		_ZN34_INTERNAL_0e32b0be_4_k_cu_22d15ad94cuda3std3__436_GLOBAL__N__0e32b0be_4_k_cu_22d15ad96ignoreE,(_ZN34_INTERNAL_0e32b0be_4_k_cu_22d15ad94cuda3std6ranges3__45__cpo4dataE - _ZN34_INTERNAL_0e32b0be_4_k_cu_22d15ad94cuda3std3__436_GLOBAL__N__0e32b0be_4_k_cu_22d15ad96ignoreE)
_ZN34_INTERNAL_0e32b0be_4_k_cu_22d15ad94cuda3std3__436_GLOBAL__N__0e32b0be_4_k_cu_22d15ad96ignoreE:
	.zero		1
	.type		_ZN34_INTERNAL_0e32b0be_4_k_cu_22d15ad94cuda3std6ranges3__45__cpo4dataE,@object
	.size		_ZN34_INTERNAL_0e32b0be_4_k_cu_22d15ad94cuda3std6ranges3__45__cpo4dataE,(_ZN34_INTERNAL_0e32b0be_4_k_cu_22d15ad96thrust24THRUST_300001_SM_1000_NS12placeholders2_7E - _ZN34_INTERNAL_0e32b0be_4_k_cu_22d15ad94cuda3std6ranges3__45__cpo4dataE)
_ZN34_INTERNAL_0e32b0be_4_k_cu_22d15ad94cuda3std6ranges3__45__cpo4dataE:
	.zero		1
	.type		_ZN34_INTERNAL_0e32b0be_4_k_cu_22d15ad96thrust24THRUST_300001_SM_1000_NS12placeholders2_7E,@object
	.size		_ZN34_INTERNAL_0e32b0be_4_k_cu_22d15ad96thrust24THRUST_300001_SM_1000_NS12placeholders2_7E,(_ZN34_INTERNAL_0e32b0be_4_k_cu_22d15ad94cuda3std3__45__cpo6rbeginE - _ZN34_INTERNAL_0e32b0be_4_k_cu_22d15ad96thrust24THRUST_300001_SM_1000_NS12placeholders2_7E)
_ZN34_INTERNAL_0e32b0be_4_k_cu_22d15ad96thrust24THRUST_300001_SM_1000_NS12placeholders2_7E:
	.zero		1
	.type		_ZN34_INTERNAL_0e32b0be_4_k_cu_22d15ad94cuda3std3__45__cpo6rbeginE,@object
	.size		_ZN34_INTERNAL_0e32b0be_4_k_cu_22d15ad94cuda3std3__45__cpo6rbeginE,(_ZN34_INTERNAL_0e32b0be_4_k_cu_22d15ad94cuda3std6ranges3__45__cpo7advanceE - _ZN34_INTERNAL_0e32b0be_4_k_cu_22d15ad94cuda3std3__45__cpo6rbeginE)
_ZN34_INTERNAL_0e32b0be_4_k_cu_22d15ad94cuda3std3__45__cpo6rbeginE:
	.zero		1
	.type		_ZN34_INTERNAL_0e32b0be_4_k_cu_22d15ad94cuda3std6ranges3__45__cpo7advanceE,@object
	.size		_ZN34_INTERNAL_0e32b0be_4_k_cu_22d15ad94cuda3std6ranges3__45__cpo7advanceE,(_ZN34_INTERNAL_0e32b0be_4_k_cu_22d15ad94cuda3std3__47nulloptE - _ZN34_INTERNAL_0e32b0be_4_k_cu_22d15ad94cuda3std6ranges3__45__cpo7advanceE)
_ZN34_INTERNAL_0e32b0be_4_k_cu_22d15ad94cuda3std6ranges3__45__cpo7advanceE:
	.zero		1
	.type		_ZN34_INTERNAL_0e32b0be_4_k_cu_22d15ad94cuda3std3__47nulloptE,@object
	.size		_ZN34_INTERNAL_0e32b0be_4_k_cu_22d15ad94cuda3std3__47nulloptE,(_ZN34_INTERNAL_0e32b0be_4_k_cu_22d15ad94cuda3std6ranges3__45__cpo8distanceE - _ZN34_INTERNAL_0e32b0be_4_k_cu_22d15ad94cuda3std3__47nulloptE)
_ZN34_INTERNAL_0e32b0be_4_k_cu_22d15ad94cuda3std3__47nulloptE:
	.zero		1
	.type		_ZN34_INTERNAL_0e32b0be_4_k_cu_22d15ad94cuda3std6ranges3__45__cpo8distanceE,@object
	.size		_ZN34_INTERNAL_0e32b0be_4_k_cu_22d15ad94cuda3std6ranges3__45__cpo8distanceE,(_ZN34_INTERNAL_0e32b0be_4_k_cu_22d15ad96thrust24THRUST_300001_SM_1000_NS12placeholders2_6E - _ZN34_INTERNAL_0e32b0be_4_k_cu_22d15ad94cuda3std6ranges3__45__cpo8distanceE)
_ZN34_INTERNAL_0e32b0be_4_k_cu_22d15ad94cuda3std6ranges3__45__cpo8distanceE:
	.zero		1
	.type		_ZN34_INTERNAL_0e32b0be_4_k_cu_22d15ad96thrust24THRUST_300001_SM_1000_NS12placeholders2_6E,@object
	.size		_ZN34_INTERNAL_0e32b0be_4_k_cu_22d15ad96thrust24THRUST_300001_SM_1000_NS12placeholders2_6E,(_ZN34_INTERNAL_0e32b0be_4_k_cu_22d15ad94cuda3std3__45__cpo4cendE - _ZN34_INTERNAL_0e32b0be_4_k_cu_22d15ad96thrust24THRUST_300001_SM_1000_NS12placeholders2_6E)
_ZN34_INTERNAL_0e32b0be_4_k_cu_22d15ad96thrust24THRUST_300001_SM_1000_NS12placeholders2_6E:
	.zero		1
	.type		_ZN34_INTERNAL_0e32b0be_4_k_cu_22d15ad94cuda3std3__45__cpo4cendE,@object
	.size		_ZN34_INTERNAL_0e32b0be_4_k_cu_22d15ad94cuda3std3__45__cpo4cendE,(_ZN34_INTERNAL_0e32b0be_4_k_cu_22d15ad94cuda3std6ranges3__45__cpo4cendE - _ZN34_INTERNAL_0e32b0be_4_k_cu_22d15ad94cuda3std3__45__cpo4cendE)
_ZN34_INTERNAL_0e32b0be_4_k_cu_22d15ad94cuda3std3__45__cpo4cendE:
	.zero		1
	.type		_ZN34_INTERNAL_0e32b0be_4_k_cu_22d15ad94cuda3std6ranges3__45__cpo4cendE,@object
	.size		_ZN34_INTERNAL_0e32b0be_4_k_cu_22d15ad94cuda3std6ranges3__45__cpo4cendE,(_ZN34_INTERNAL_0e32b0be_4_k_cu_22d15ad94cuda3std3__420unreachable_sentinelE - _ZN34_INTERNAL_0e32b0be_4_k_cu_22d15ad94cuda3std6ranges3__45__cpo4cendE)
_ZN34_INTERNAL_0e32b0be_4_k_cu_22d15ad94cuda3std6ranges3__45__cpo4cendE:
	.zero		1
	.type		_ZN34_INTERNAL_0e32b0be_4_k_cu_22d15ad94cuda3std3__420unreachable_sentinelE,@object
	.size		_ZN34_INTERNAL_0e32b0be_4_k_cu_22d15ad94cuda3std3__420unreachable_sentinelE,(_ZN34_INTERNAL_0e32b0be_4_k_cu_22d15ad94cuda3std6ranges3__45__cpo5ssizeE - _ZN34_INTERNAL_0e32b0be_4_k_cu_22d15ad94cuda3std3__420unreachable_sentinelE)
_ZN34_INTERNAL_0e32b0be_4_k_cu_22d15ad94cuda3std3__420unreachable_sentinelE:
	.zero		1
	.type		_ZN34_INTERNAL_0e32b0be_4_k_cu_22d15ad94cuda3std6ranges3__45__cpo5ssizeE,@object
	.size		_ZN34_INTERNAL_0e32b0be_4_k_cu_22d15ad94cuda3std6ranges3__45__cpo5ssizeE,(_ZN34_INTERNAL_0e32b0be_4_k_cu_22d15ad96thrust24THRUST_300001_SM_1000_NS12placeholders3_10E - _ZN34_INTERNAL_0e32b0be_4_k_cu_22d15ad94cuda3std6ranges3__45__cpo5ssizeE)
_ZN34_INTERNAL_0e32b0be_4_k_cu_22d15ad94cuda3std6ranges3__45__cpo5ssizeE:
	.zero		1
	.type		_ZN34_INTERNAL_0e32b0be_4_k_cu_22d15ad96thrust24THRUST_300001_SM_1000_NS12placeholders3_10E,@object
	.size		_ZN34_INTERNAL_0e32b0be_4_k_cu_22d15ad96thrust24THRUST_300001_SM_1000_NS12placeholders3_10E,(_ZN34_INTERNAL_0e32b0be_4_k_cu_22d15ad94cuda3std3__45__cpo5crendE - _ZN34_INTERNAL_0e32b0be_4_k_cu_22d15ad96thrust24THRUST_300001_SM_1000_NS12placeholders3_10E)
_ZN34_INTERNAL_0e32b0be_4_k_cu_22d15ad96thrust24THRUST_300001_SM_1000_NS12placeholders3_10E:
	.zero		1
	.type		_ZN34_INTERNAL_0e32b0be_4_k_cu_22d15ad94cuda3std3__45__cpo5crendE,@object
	.size		_ZN34_INTERNAL_0e32b0be_4_k_cu_22d15ad94cuda3std3__45__cpo5crendE,(_ZN34_INTERNAL_0e32b0be_4_k_cu_22d15ad94cuda3std6ranges3__45__cpo4prevE - _ZN34_INTERNAL_0e32b0be_4_k_cu_22d15ad94cuda3std3__45__cpo5crendE)
_ZN34_INTERNAL_0e32b0be_4_k_cu_22d15ad94cuda3std3__45__cpo5crendE:
	.zero		1
	.type		_ZN34_INTERNAL_0e32b0be_4_k_cu_22d15ad94cuda3std6ranges3__45__cpo4prevE,@object
	.size		_ZN34_INTERNAL_0e32b0be_4_k_cu_22d15ad94cuda3std6ranges3__45__cpo4prevE,(_ZN34_INTERNAL_0e32b0be_4_k_cu_22d15ad94cuda3std6ranges3__45__cpo9iter_moveE - _ZN34_INTERNAL_0e32b0be_4_k_cu_22d15ad94cuda3std6ranges3__45__cpo4prevE)
_ZN34_INTERNAL_0e32b0be_4_k_cu_22d15ad94cuda3std6ranges3__45__cpo4prevE:
	.zero		1
	.type		_ZN34_INTERNAL_0e32b0be_4_k_cu_22d15ad94cuda3std6ranges3__45__cpo9iter_moveE,@object
	.size		_ZN34_INTERNAL_0e32b0be_4_k_cu_22d15ad94cuda3std6ranges3__45__cpo9iter_moveE,(_ZN34_INTERNAL_0e32b0be_4_k_cu_22d15ad96thrust24THRUST_300001_SM_1000_NS12placeholders2_2E - _ZN34_INTERNAL_0e32b0be_4_k_cu_22d15ad94cuda3std6ranges3__45__cpo9iter_moveE)
_ZN34_INTERNAL_0e32b0be_4_k_cu_22d15ad94cuda3std6ranges3__45__cpo9iter_moveE:
	.zero		1
	.type		_ZN34_INTERNAL_0e32b0be_4_k_cu_22d15ad96thrust24THRUST_300001_SM_1000_NS12placeholders2_2E,@object
	.size		_ZN34_INTERNAL_0e32b0be_4_k_cu_22d15ad96thrust24THRUST_300001_SM_1000_NS12placeholders2_2E,(_ZN34_INTERNAL_0e32b0be_4_k_cu_22d15ad96thrust24THRUST_300001_SM_1000_NS12placeholders2_4E - _ZN34_INTERNAL_0e32b0be_4_k_cu_22d15ad96thrust24THRUST_300001_SM_1000_NS12placeholders2_2E)
_ZN34_INTERNAL_0e32b0be_4_k_cu_22d15ad96thrust24THRUST_300001_SM_1000_NS12placeholders2_2E:
	.zero		1
	.type		_ZN34_INTERNAL_0e32b0be_4_k_cu_22d15ad96thrust24THRUST_300001_SM_1000_NS12placeholders2_4E,@object
	.size		_ZN34_INTERNAL_0e32b0be_4_k_cu_22d15ad96thrust24THRUST_300001_SM_1000_NS12placeholders2_4E,(_ZN34_INTERNAL_0e32b0be_4_k_cu_22d15ad94cuda3std3__45__cpo3endE - _ZN34_INTERNAL_0e32b0be_4_k_cu_22d15ad96thrust24THRUST_300001_SM_1000_NS12placeholders2_4E)
_ZN34_INTERNAL_0e32b0be_4_k_cu_22d15ad96thrust24THRUST_300001_SM_1000_NS12placeholders2_4E:
	.zero		1
	.type		_ZN34_INTERNAL_0e32b0be_4_k_cu_22d15ad94cuda3std3__45__cpo3endE,@object
	.size		_ZN34_INTERNAL_0e32b0be_4_k_cu_22d15ad94cuda3std3__45__cpo3endE,(_ZN34_INTERNAL_0e32b0be_4_k_cu_22d15ad94cuda3std6ranges3__45__cpo3endE - _ZN34_INTERNAL_0e32b0be_4_k_cu_22d15ad94cuda3std3__45__cpo3endE)
_ZN34_INTERNAL_0e32b0be_4_k_cu_22d15ad94cuda3std3__45__cpo3endE:
	.zero		1
	.type		_ZN34_INTERNAL_0e32b0be_4_k_cu_22d15ad94cuda3std6ranges3__45__cpo3endE,@object
	.size		_ZN34_INTERNAL_0e32b0be_4_k_cu_22d15ad94cuda3std6ranges3__45__cpo3endE,(_ZN34_INTERNAL_0e32b0be_4_k_cu_22d15ad94cuda3std3__419piecewise_constructE - _ZN34_INTERNAL_0e32b0be_4_k_cu_22d15ad94cuda3std6ranges3__45__cpo3endE)
_ZN34_INTERNAL_0e32b0be_4_k_cu_22d15ad94cuda3std6ranges3__45__cpo3endE:
	.zero		1
	.type		_ZN34_INTERNAL_0e32b0be_4_k_cu_22d15ad94cuda3std3__419piecewise_constructE,@object
	.size		_ZN34_INTERNAL_0e32b0be_4_k_cu_22d15ad94cuda3std3__419piecewise_constructE,(_ZN34_INTERNAL_0e32b0be_4_k_cu_22d15ad94cuda3std6ranges3__45__cpo5cdataE - _ZN34_INTERNAL_0e32b0be_4_k_cu_22d15ad94cuda3std3__419piecewise_constructE)
_ZN34_INTERNAL_0e32b0be_4_k_cu_22d15ad94cuda3std3__419piecewise_constructE:
	.zero		1
	.type		_ZN34_INTERNAL_0e32b0be_4_k_cu_22d15ad94cuda3std6ranges3__45__cpo5cdataE,@object
	.size		_ZN34_INTERNAL_0e32b0be_4_k_cu_22d15ad94cuda3std6ranges3__45__cpo5cdataE,(_ZN34_INTERNAL_0e32b0be_4_k_cu_22d15ad96thrust24THRUST_300001_SM_1000_NS12placeholders2_8E - _ZN34_INTERNAL_0e32b0be_4_k_cu_22d15ad94cuda3std6ranges3__45__cpo5cdataE)
_ZN34_INTERNAL_0e32b0be_4_k_cu_22d15ad94cuda3std6ranges3__45__cpo5cdataE:
	.zero		1
	.type		_ZN34_INTERNAL_0e32b0be_4_k_cu_22d15ad96thrust24THRUST_300001_SM_1000_NS12placeholders2_8E,@object
	.size		_ZN34_INTERNAL_0e32b0be_4_k_cu_22d15ad96thrust24THRUST_300001_SM_1000_NS12placeholders2_8E,(_ZN34_INTERNAL_0e32b0be_4_k_cu_22d15ad94cuda3std3__45__cpo4rendE - _ZN34_INTERNAL_0e32b0be_4_k_cu_22d15ad96thrust24THRUST_300001_SM_1000_NS12placeholders2_8E)
_ZN34_INTERNAL_0e32b0be_4_k_cu_22d15ad96thrust24THRUST_300001_SM_1000_NS12placeholders2_8E:
	.zero		1
	.type		_ZN34_INTERNAL_0e32b0be_4_k_cu_22d15ad94cuda3std3__45__cpo4rendE,@object
	.size		_ZN34_INTERNAL_0e32b0be_4_k_cu_22d15ad94cuda3std3__45__cpo4rendE,(_ZN34_INTERNAL_0e32b0be_4_k_cu_22d15ad94cuda3std6ranges3__45__cpo9iter_swapE - _ZN34_INTERNAL_0e32b0be_4_k_cu_22d15ad94cuda3std3__45__cpo4rendE)
_ZN34_INTERNAL_0e32b0be_4_k_cu_22d15ad94cuda3std3__45__cpo4rendE:
	.zero		1
	.type		_ZN34_INTERNAL_0e32b0be_4_k_cu_22d15ad94cuda3std6ranges3__45__cpo9iter_swapE,@object
	.size		_ZN34_INTERNAL_0e32b0be_4_k_cu_22d15ad94cuda3std6ranges3__45__cpo9iter_swapE,(_ZN34_INTERNAL_0e32b0be_4_k_cu_22d15ad94cuda3std3__48unexpectE - _ZN34_INTERNAL_0e32b0be_4_k_cu_22d15ad94cuda3std6ranges3__45__cpo9iter_swapE)
_ZN34_INTERNAL_0e32b0be_4_k_cu_22d15ad94cuda3std6ranges3__45__cpo9iter_swapE:
	.zero		1
	.type		_ZN34_INTERNAL_0e32b0be_4_k_cu_22d15ad94cuda3std3__48unexpectE,@object
	.size		_ZN34_INTERNAL_0e32b0be_4_k_cu_22d15ad94cuda3std3__48unexpectE,(_ZN34_INTERNAL_0e32b0be_4_k_cu_22d15ad96thrust24THRUST_300001_SM_1000_NS6system6detail10sequential3seqE - _ZN34_INTERNAL_0e32b0be_4_k_cu_22d15ad94cuda3std3__48unexpectE)
_ZN34_INTERNAL_0e32b0be_4_k_cu_22d15ad94cuda3std3__48unexpectE:
	.zero		1
	.type		_ZN34_INTERNAL_0e32b0be_4_k_cu_22d15ad96thrust24THRUST_300001_SM_1000_NS6system6detail10sequential3seqE,@object
	.size		_ZN34_INTERNAL_0e32b0be_4_k_cu_22d15ad96thrust24THRUST_300001_SM_1000_NS6system6detail10sequential3seqE,(.L_29 - _ZN34_INTERNAL_0e32b0be_4_k_cu_22d15ad96thrust24THRUST_300001_SM_1000_NS6system6detail10sequential3seqE)
_ZN34_INTERNAL_0e32b0be_4_k_cu_22d15ad96thrust24THRUST_300001_SM_1000_NS6system6detail10sequential3seqE:
	.zero		1
.L_29:


//--------------------- .nv.constant0._ZN3cub18CUB_300001_SM_10006detail11EmptyKernelIvEEvv --------------------------
	.section	.nv.constant0._ZN3cub18CUB_300001_SM_10006detail11EmptyKernelIvEEvv,"a",@progbits
	.sectionflags	@""
	.align	4
.nv.constant0._ZN3cub18CUB_300001_SM_10006detail11EmptyKernelIvEEvv:
	.zero		896


//--------------------- .nv.constant0._Z33hashBasedButterflyCounting_CPUGPUPiPxS_xxiiPyS_ii --------------------------
	.section	.nv.constant0._Z33hashBasedButterflyCounting_CPUGPUPiPxS_xxiiPyS_ii,"a",@progbits
	.sectionflags	@""
	.align	4
.nv.constant0._Z33hashBasedButterflyCounting_CPUGPUPiPxS_xxiiPyS_ii:
	.zero		968


//--------------------- SYMBOLS --------------------------

	.type		.nv.reservedSmem.offset0,@object
	.size		.nv.reservedSmem.offset0,0x4
